//
// Generated by NVIDIA NVVM Compiler
//
// Compiler Build ID: CL-36424714
// Cuda compilation tools, release 13.0, V13.0.88
// Based on NVVM 20.0.0
//

.version 9.0
.target sm_100
.address_size 64

	// .globl	_Z7displayv
.extern .func  (.param .b32 func_retval0) vprintf
(
	.param .b64 vprintf_param_0,
	.param .b64 vprintf_param_1
)
;
.global .align 1 .b8 $str[27] = {66, 108, 111, 99, 107, 32, 37, 100, 32, 45, 62, 32, 84, 104, 114, 101, 97, 100, 73, 100, 32, 61, 32, 37, 100, 10};

.visible .entry _Z7displayv()
{
	.local .align 8 .b8 	__local_depot0[8];
	.reg .b64 	%SP;
	.reg .b64 	%SPL;
	.reg .b32 	%r<5>;
	.reg .b64 	%rd<5>;

	mov.u64 	%SPL, __local_depot0;
	cvta.local.u64 	%SP, %SPL;
	add.u64 	%rd1, %SP, 0;
	add.u64 	%rd2, %SPL, 0;
	mov.u32 	%r1, %tid.x;
	mov.u32 	%r2, %ctaid.x;
	st.local.v2.u32 	[%rd2], {%r2, %r1};
	mov.u64 	%rd3, $str;
	cvta.global.u64 	%rd4, %rd3;
	{ // callseq 0, 0
	.param .b64 param0;
	st.param.b64 	[param0], %rd4;
	.param .b64 param1;
	st.param.b64 	[param1], %rd1;
	.param .b32 retval0;
	call.uni (retval0), 
	vprintf, 
	(
	param0, 
	param1
	);
	ld.param.b32 	%r3, [retval0];
	} // callseq 0
	ret;

}


// ===== COMPILED SASS (sm_100) =====

	.target	sm_100

	.elftype	@"ET_EXEC"


//--------------------- .note.nv.tkinfo           --------------------------
	.section	.note.nv.tkinfo,"",@"SHT_NOTE"
	.sectionflags	@"SHF_NOTE_NV_TKINFO"
	.tkinfo
        /*0018*/ 	.word	0x00000002
        /*0030*/ 	.string	""
        /*0030*/ 	.string	"ptxas"
        /*0030*/ 	.string	"Cuda compilation tools, release 13.0, V13.0.88"
        /*0030*/ 	.string	"Build cuda_13.0.r13.0/compiler.36424714_0"
        /*0030*/ 	.string	"-arch sm_100 -m 64 "



//--------------------- .note.nv.cuinfo           --------------------------
	.section	.note.nv.cuinfo,"",@"SHT_NOTE"
	.sectionflags	@"SHF_NOTE_NV_CUINFO"
        /*0018*/ 	.short	0x0002
        /*001a*/ 	.short	0x0064
        /*001c*/ 	.short	0x0082
	.zero		2


//--------------------- .nv.info                  --------------------------
	.section	.nv.info,"",@"SHT_CUDA_INFO"
	.align	4


	//----- nvinfo : EIATTR_REGCOUNT
	.align		4
        /*0000*/ 	.byte	0x04, 0x2f
        /*0002*/ 	.short	(.L_2 - .L_1)
	.align		4
.L_1:
        /*0004*/ 	.word	index@(_Z7displayv)
        /*0008*/ 	.word	0x00000018


	//----- nvinfo : EIATTR_FRAME_SIZE
	.align		4
.L_2:
        /*000c*/ 	.byte	0x04, 0x11
        /*000e*/ 	.short	(.L_4 - .L_3)
	.align		4
.L_3:
        /*0010*/ 	.word	index@(_Z7displayv)
        /*0014*/ 	.word	0x00000008


	//----- nvinfo : EIATTR_MIN_STACK_SIZE
	.align		4
.L_4:
        /*0018*/ 	.byte	0x04, 0x12
        /*001a*/ 	.short	(.L_6 - .L_5)
	.align		4
.L_5:
        /*001c*/ 	.word	index@(_Z7displayv)
        /*0020*/ 	.word	0x00000008
.L_6:


//--------------------- .nv.compat                --------------------------
	.section	.nv.compat,"",@"SHT_CUDA_COMPAT_INFO"
	.align	4
        /*0000*/ 	.byte	0x02, 0x09, 0x00, 0x00, 0x02, 0x02, 0x01, 0x00, 0x02, 0x05, 0x05, 0x00, 0x03, 0x07, 0x01, 0x01
        /*0010*/ 	.byte	0x02, 0x03, 0x00, 0x00, 0x02, 0x06, 0x01, 0x00, 0x04, 0x0b, 0x08, 0x00, 0x09, 0x00, 0x00, 0x00
        /*0020*/ 	.byte	0x00, 0x00, 0x00, 0x00


//--------------------- .nv.info._Z7displayv      --------------------------
	.section	.nv.info._Z7displayv,"",@"SHT_CUDA_INFO"
	.sectionflags	@""
	.align	4


	//----- nvinfo : EIATTR_CUDA_API_VERSION
	.align		4
        /*0000*/ 	.byte	0x04, 0x37
        /*0002*/ 	.short	(.L_8 - .L_7)
.L_7:
        /*0004*/ 	.word	0x00000082


	//----- nvinfo : EIATTR_SPARSE_MMA_MASK
	.align		4
.L_8:
        /*0008*/ 	.byte	0x03, 0x50
        /*000a*/ 	.short	0x0000


	//----- nvinfo : EIATTR_MAXREG_COUNT
	.align		4
        /*000c*/ 	.byte	0x03, 0x1b
        /*000e*/ 	.short	0x00ff


	//----- nvinfo : EIATTR_EXTERNS
	.align		4
        /*0010*/ 	.byte	0x04, 0x0f
        /*0012*/ 	.short	(.L_10 - .L_9)


	//   ....[0]....
	.align		4
.L_9:
        /*0014*/ 	.word	index@(vprintf)


	//----- nvinfo : EIATTR_MERCURY_ISA_VERSION
	.align		4
.L_10:
        /*0018*/ 	.byte	0x03, 0x5f
        /*001a*/ 	.short	0x0101


	//----- nvinfo : EIATTR_VRC_CTA_INIT_COUNT
	.align		4
        /*001c*/ 	.byte	0x02, 0x4a
	.zero		1
	.zero		1


	//----- nvinfo : EIATTR_SYSCALL_OFFSETS
	.align		4
        /*0020*/ 	.byte	0x04, 0x46
        /*0022*/ 	.short	(.L_12 - .L_11)


	//   ....[0]....
.L_11:
        /*0024*/ 	.word	0x000000f0


	//----- nvinfo : EIATTR_EXIT_INSTR_OFFSETS
	.align		4
.L_12:
        /*0028*/ 	.byte	0x04, 0x1c
        /*002a*/ 	.short	(.L_14 - .L_13)


	//   ....[0]....
.L_13:
        /*002c*/ 	.word	0x00000100


	//----- nvinfo : EIATTR_SW_WAR
	.align		4
.L_14:
        /*0030*/ 	.byte	0x04, 0x36
        /*0032*/ 	.short	(.L_16 - .L_15)
.L_15:
        /*0034*/ 	.word	0x00000008
.L_16:


//--------------------- .nv.callgraph             --------------------------
	.section	.nv.callgraph,"",@"SHT_CUDA_CALLGRAPH"
	.align	4
	.sectionentsize	8
	.align		4
        /*0000*/ 	.word	0x00000000
	.align		4
        /*0004*/ 	.word	0xffffffff
	.align		4
        /*0008*/ 	.word	index@(_Z7displayv)
	.align		4
        /*000c*/ 	.word	index@(vprintf)
	.align		4
        /*0010*/ 	.word	0x00000000
	.align		4
        /*0014*/ 	.word	0xfffffffe
	.align		4
        /*0018*/ 	.word	0x00000000
	.align		4
        /*001c*/ 	.word	0xfffffffd
	.align		4
        /*0020*/ 	.word	0x00000000
	.align		4
        /*0024*/ 	.word	0xfffffffc


//--------------------- .nv.constant4             --------------------------
	.section	.nv.constant4,"a",@progbits
	.align	8
	.align		8
.nv.constant4:
        /*0000*/ 	.dword	vprintf
	.align		8
        /*0008*/ 	.dword	$str


//--------------------- .text._Z7displayv         --------------------------
	.section	.text._Z7displayv,"ax",@progbits
	.align	128
        .global         _Z7displayv
        .type           _Z7displayv,@function
        .size           _Z7displayv,(.L_x_2 - _Z7displayv)
        .other          _Z7displayv,@"STO_CUDA_ENTRY STV_DEFAULT"
_Z7displayv:
.text._Z7displayv:
[----:B------:R-:W0:Y:S01]  /*0000*/  LDC R1, c[0x0][0x37c] ;  /* 0x0000df00ff017b82 */ /* 0x000e220000000800 */
[----:B------:R-:W1:Y:S01]  /*0010*/  S2R R9, SR_TID.X ;  /* 0x0000000000097919 */ /* 0x000e620000002100 */
[----:B0-----:R-:W-:Y:S01]  /*0020*/  VIADD R1, R1, 0xfffffff8 ;  /* 0xfffffff801017836 */ /* 0x001fe20000000000 */
[----:B------:R-:W-:Y:S01]  /*0030*/  MOV R0, 0x0 ;  /* 0x0000000000007802 */ /* 0x000fe20000000f00 */
[----:B------:R-:W0:Y:S01]  /*0040*/  LDCU UR4, c[0x0][0x2f8] ;  /* 0x00005f00ff0477ac */ /* 0x000e220008000800 */
[----:B------:R-:W1:Y:S03]  /*0050*/  S2R R8, SR_CTAID.X ;  /* 0x0000000000087919 */ /* 0x000e660000002500 */
[----:B------:R2:W3:Y:S01]  /*0060*/  LDC.64 R2, c[0x4][R0] ;  /* 0x0100000000027b82 */ /* 0x0004e20000000a00 */
[----:B------:R-:W4:Y:S01]  /*0070*/  LDCU.64 UR6, c[0x4][0x8] ;  /* 0x01000100ff0677ac */ /* 0x000f220008000a00 */
[----:B------:R-:W5:Y:S01]  /*0080*/  LDCU UR5, c[0x0][0x2fc] ;  /* 0x00005f80ff0577ac */ /* 0x000f620008000800 */
[----:B0-----:R-:W-:Y:S01]  /*0090*/  IADD3 R6, P0, PT, R1, UR4, RZ ;  /* 0x0000000401067c10 */ /* 0x001fe2000ff1e0ff */
[----:B----4-:R-:W-:Y:S01]  /*00a0*/  IMAD.U32 R4, RZ, RZ, UR6 ;  /* 0x00000006ff047e24 */ /* 0x010fe2000f8e00ff */
[----:B------:R-:W-:-:S03]  /*00b0*/  MOV R5, UR7 ;  /* 0x0000000700057c02 */ /* 0x000fc60008000f00 */
[----:B-----5:R-:W-:Y:S01]  /*00c0*/  IMAD.X R7, RZ, RZ, UR5, P0 ;  /* 0x00000005ff077e24 */ /* 0x020fe200080e06ff */
[----:B-1----:R2:W-:Y:S07]  /*00d0*/  STL.64 [R1], R8 ;  /* 0x0000000801007387 */ /* 0x0025ee0000100a00 */
[----:B------:R-:W-:-:S07]  /*00e0*/  LEPC R20, `(.L_x_0) ;  /* 0x000000001014794e */ /* 0x000fce0000000000 */
[----:B--23--:R-:W-:Y:S05]  /*00f0*/  CALL.ABS.NOINC R2 ;  /* 0x0000000002007343 */ /* 0x00cfea0003c00000 */
.L_x_0:
[----:B------:R-:W-:Y:S05]  /*0100*/  EXIT ;  /* 0x000000000000794d */ /* 0x000fea0003800000 */
.L_x_1:
[----:B------:R-:W-:-:S00]  /*0110*/  BRA `(.L_x_1) ;  /* 0xfffffffc00fc7947 */ /* 0x000fc0000383ffff */
[----:B------:R-:W-:-:S00]  /*0120*/  NOP ;  /* 0x0000000000007918 */ /* 0x000fc00000000000 */
        /* <DEDUP_REMOVED lines=13> */
.L_x_2:


//--------------------- .nv.global.init           --------------------------
	.section	.nv.global.init,"aw",@progbits
.nv.global.init:
	.type		$str,@object
	.size		$str,(.L_0 - $str)
$str:
        /*0000*/ 	.byte	0x42, 0x6c, 0x6f, 0x63, 0x6b, 0x20, 0x25, 0x64, 0x20, 0x2d, 0x3e, 0x20, 0x54, 0x68, 0x72, 0x65
        /*0010*/ 	.byte	0x61, 0x64, 0x49, 0x64, 0x20, 0x3d, 0x20, 0x25, 0x64, 0x0a, 0x00
.L_0:


//--------------------- .nv.shared.reserved.0     --------------------------
	.section	.nv.shared.reserved.0,"aw",@nobits
	.weak		__nv_reservedSMEM_offset_0_alias
	.size		__nv_reservedSMEM_offset_0_alias, 0, 64
	.other		__nv_reservedSMEM_offset_0_alias,@"STO_CUDA_RESERVED_SHARED STV_DEFAULT"
__nv_reservedSMEM_offset_0_alias:
	.zero		0
	.zero		64


//--------------------- .nv.constant0._Z7displayv --------------------------
	.section	.nv.constant0._Z7displayv,"a",@progbits
	.sectionflags	@""
	.align	4
.nv.constant0._Z7displayv:
	.zero		896


//--------------------- SYMBOLS --------------------------

	.type		.nv.reservedSmem.offset0,@object
	.size		.nv.reservedSmem.offset0,0x4
	.type		vprintf,@function
